//
// Generated by NVIDIA NVVM Compiler
//
// Compiler Build ID: CL-36424714
// Cuda compilation tools, release 13.0, V13.0.88
// Based on NVVM 20.0.0
//

.version 9.0
.target sm_100
.address_size 64

	// .globl	_Z15imageBlurKernelPfS_ii

.visible .entry _Z15imageBlurKernelPfS_ii(
	.param .u64 .ptr .align 1 _Z15imageBlurKernelPfS_ii_param_0,
	.param .u64 .ptr .align 1 _Z15imageBlurKernelPfS_ii_param_1,
	.param .u32 _Z15imageBlurKernelPfS_ii_param_2,
	.param .u32 _Z15imageBlurKernelPfS_ii_param_3
)
{
	.reg .pred 	%p<33>;
	.reg .b32 	%r<51>;
	.reg .b32 	%f<40>;
	.reg .b64 	%rd<26>;

	ld.param.u64 	%rd7, [_Z15imageBlurKernelPfS_ii_param_0];
	ld.param.u64 	%rd6, [_Z15imageBlurKernelPfS_ii_param_1];
	ld.param.u32 	%r25, [_Z15imageBlurKernelPfS_ii_param_2];
	ld.param.u32 	%r27, [_Z15imageBlurKernelPfS_ii_param_3];
	cvta.to.global.u64 	%rd1, %rd7;
	mov.u32 	%r28, %ctaid.x;
	mov.u32 	%r29, %ntid.x;
	mov.u32 	%r30, %tid.x;
	mad.lo.s32 	%r1, %r28, %r29, %r30;
	mov.u32 	%r31, %ctaid.y;
	mov.u32 	%r32, %ntid.y;
	mov.u32 	%r33, %tid.y;
	mad.lo.s32 	%r34, %r31, %r32, %r33;
	setp.ge.s32 	%p3, %r1, %r25;
	setp.ge.s32 	%p4, %r34, %r27;
	or.pred  	%p5, %p3, %p4;
	@%p5 bra 	$L__BB0_20;
	setp.eq.s32 	%p6, %r34, 0;
	add.s32 	%r36, %r34, -1;
	mul.lo.s32 	%r3, %r36, %r25;
	setp.lt.s32 	%p7, %r1, 1;
	cvt.s64.s32 	%rd8, %r3;
	cvt.s64.s32 	%rd2, %r1;
	add.s64 	%rd9, %rd2, %rd8;
	shl.b64 	%rd10, %rd9, 2;
	add.s64 	%rd3, %rd1, %rd10;
	mov.b32 	%r43, 0;
	mov.f32 	%f32, 0f00000000;
	or.pred  	%p8, %p7, %p6;
	@%p8 bra 	$L__BB0_3;
	ld.global.f32 	%f20, [%rd3+-4];
	add.f32 	%f32, %f20, 0f00000000;
	mov.b32 	%r43, 1;
$L__BB0_3:
	setp.eq.s32 	%p9, %r34, 0;
	setp.lt.s32 	%p10, %r1, 0;
	or.pred  	%p11, %p10, %p9;
	@%p11 bra 	$L__BB0_5;
	add.s32 	%r38, %r1, %r3;
	mul.wide.s32 	%rd11, %r38, 4;
	add.s64 	%rd12, %rd1, %rd11;
	ld.global.f32 	%f21, [%rd12];
	add.f32 	%f32, %f32, %f21;
	add.s32 	%r43, %r43, 1;
$L__BB0_5:
	setp.eq.s32 	%p12, %r34, 0;
	add.s32 	%r7, %r1, 1;
	setp.lt.s32 	%p13, %r1, -1;
	or.pred  	%p14, %p13, %p12;
	setp.ge.s32 	%p15, %r7, %r25;
	or.pred  	%p16, %p15, %p14;
	@%p16 bra 	$L__BB0_7;
	ld.global.f32 	%f22, [%rd3+4];
	add.f32 	%f32, %f32, %f22;
	add.s32 	%r43, %r43, 1;
$L__BB0_7:
	setp.gt.s32 	%p17, %r1, 0;
	mul.lo.s32 	%r10, %r34, %r25;
	setp.le.s32 	%p18, %r1, %r25;
	and.pred  	%p1, %p18, %p17;
	cvt.s64.s32 	%rd13, %r10;
	add.s64 	%rd14, %rd2, %rd13;
	shl.b64 	%rd15, %rd14, 2;
	add.s64 	%rd4, %rd1, %rd15;
	not.pred 	%p19, %p1;
	@%p19 bra 	$L__BB0_9;
	ld.global.f32 	%f23, [%rd4+-4];
	add.f32 	%f32, %f32, %f23;
	add.s32 	%r43, %r43, 1;
$L__BB0_9:
	setp.lt.s32 	%p20, %r1, 0;
	@%p20 bra 	$L__BB0_11;
	add.s32 	%r39, %r1, %r10;
	mul.wide.s32 	%rd16, %r39, 4;
	add.s64 	%rd17, %rd1, %rd16;
	ld.global.f32 	%f24, [%rd17];
	add.f32 	%f32, %f32, %f24;
	add.s32 	%r43, %r43, 1;
$L__BB0_11:
	setp.lt.s32 	%p21, %r7, %r25;
	setp.gt.s32 	%p22, %r1, -2;
	and.pred  	%p2, %p21, %p22;
	not.pred 	%p23, %p2;
	@%p23 bra 	$L__BB0_13;
	ld.global.f32 	%f25, [%rd4+4];
	add.f32 	%f32, %f32, %f25;
	add.s32 	%r43, %r43, 1;
$L__BB0_13:
	add.s32 	%r17, %r34, 1;
	setp.ge.u32 	%p24, %r17, %r27;
	add.s32 	%r18, %r10, %r25;
	cvt.s64.s32 	%rd18, %r18;
	add.s64 	%rd19, %rd2, %rd18;
	shl.b64 	%rd20, %rd19, 2;
	add.s64 	%rd5, %rd1, %rd20;
	or.pred  	%p26, %p19, %p24;
	@%p26 bra 	$L__BB0_15;
	ld.global.f32 	%f26, [%rd5+-4];
	add.f32 	%f32, %f32, %f26;
	add.s32 	%r43, %r43, 1;
$L__BB0_15:
	setp.ge.u32 	%p27, %r17, %r27;
	setp.lt.s32 	%p28, %r1, 0;
	or.pred  	%p29, %p28, %p27;
	@%p29 bra 	$L__BB0_17;
	add.s32 	%r40, %r1, %r18;
	mul.wide.s32 	%rd21, %r40, 4;
	add.s64 	%rd22, %rd1, %rd21;
	ld.global.f32 	%f27, [%rd22];
	add.f32 	%f32, %f32, %f27;
	add.s32 	%r43, %r43, 1;
$L__BB0_17:
	setp.ge.u32 	%p30, %r17, %r27;
	or.pred  	%p32, %p23, %p30;
	@%p32 bra 	$L__BB0_19;
	ld.global.f32 	%f28, [%rd5+4];
	add.f32 	%f32, %f32, %f28;
	add.s32 	%r43, %r43, 1;
$L__BB0_19:
	cvt.rn.f32.u32 	%f29, %r43;
	div.rn.f32 	%f30, %f32, %f29;
	add.s32 	%r41, %r10, %r1;
	cvta.to.global.u64 	%rd23, %rd6;
	mul.wide.s32 	%rd24, %r41, 4;
	add.s64 	%rd25, %rd23, %rd24;
	st.global.f32 	[%rd25], %f30;
$L__BB0_20:
	ret;

}


// ===== COMPILED SASS (sm_100) =====

	.target	sm_100

	.elftype	@"ET_EXEC"


//--------------------- .note.nv.tkinfo           --------------------------
	.section	.note.nv.tkinfo,"",@"SHT_NOTE"
	.sectionflags	@"SHF_NOTE_NV_TKINFO"
	.tkinfo
        /*0018*/ 	.word	0x00000002
        /*0030*/ 	.string	""
        /*0030*/ 	.string	"ptxas"
        /*0030*/ 	.string	"Cuda compilation tools, release 13.0, V13.0.88"
        /*0030*/ 	.string	"Build cuda_13.0.r13.0/compiler.36424714_0"
        /*0030*/ 	.string	"-arch sm_100 -m 64 "



//--------------------- .note.nv.cuinfo           --------------------------
	.section	.note.nv.cuinfo,"",@"SHT_NOTE"
	.sectionflags	@"SHF_NOTE_NV_CUINFO"
        /*0018*/ 	.short	0x0002
        /*001a*/ 	.short	0x0064
        /*001c*/ 	.short	0x0082
	.zero		2


//--------------------- .nv.info                  --------------------------
	.section	.nv.info,"",@"SHT_CUDA_INFO"
	.align	4


	//----- nvinfo : EIATTR_REGCOUNT
	.align		4
        /*0000*/ 	.byte	0x04, 0x2f
        /*0002*/ 	.short	(.L_1 - .L_0)
	.align		4
.L_0:
        /*0004*/ 	.word	index@(_Z15imageBlurKernelPfS_ii)
        /*0008*/ 	.word	0x00000017


	//----- nvinfo : EIATTR_FRAME_SIZE
	.align		4
.L_1:
        /*000c*/ 	.byte	0x04, 0x11
        /*000e*/ 	.short	(.L_3 - .L_2)
	.align		4
.L_2:
        /*0010*/ 	.word	index@($__internal_0_$__cuda_sm3x_div_rn_noftz_f32_slowpath)
        /*0014*/ 	.word	0x00000000


	//----- nvinfo : EIATTR_FRAME_SIZE
	.align		4
.L_3:
        /*0018*/ 	.byte	0x04, 0x11
        /*001a*/ 	.short	(.L_5 - .L_4)
	.align		4
.L_4:
        /*001c*/ 	.word	index@(_Z15imageBlurKernelPfS_ii)
        /*0020*/ 	.word	0x00000000


	//----- nvinfo : EIATTR_MIN_STACK_SIZE
	.align		4
.L_5:
        /*0024*/ 	.byte	0x04, 0x12
        /*0026*/ 	.short	(.L_7 - .L_6)
	.align		4
.L_6:
        /*0028*/ 	.word	index@(_Z15imageBlurKernelPfS_ii)
        /*002c*/ 	.word	0x00000000
.L_7:


//--------------------- .nv.compat                --------------------------
	.section	.nv.compat,"",@"SHT_CUDA_COMPAT_INFO"
	.align	4
        /*0000*/ 	.byte	0x02, 0x09, 0x00, 0x00, 0x02, 0x02, 0x01, 0x00, 0x02, 0x05, 0x05, 0x00, 0x03, 0x07, 0x01, 0x01
        /*0010*/ 	.byte	0x02, 0x03, 0x00, 0x00, 0x02, 0x06, 0x01, 0x00, 0x04, 0x0b, 0x08, 0x00, 0x01, 0x00, 0x00, 0x00
        /*0020*/ 	.byte	0x00, 0x00, 0x00, 0x00


//--------------------- .nv.info._Z15imageBlurKernelPfS_ii --------------------------
	.section	.nv.info._Z15imageBlurKernelPfS_ii,"",@"SHT_CUDA_INFO"
	.sectionflags	@""
	.align	4


	//----- nvinfo : EIATTR_CUDA_API_VERSION
	.align		4
        /*0000*/ 	.byte	0x04, 0x37
        /*0002*/ 	.short	(.L_9 - .L_8)
.L_8:
        /*0004*/ 	.word	0x00000082


	//----- nvinfo : EIATTR_KPARAM_INFO
	.align		4
.L_9:
        /*0008*/ 	.byte	0x04, 0x17
        /*000a*/ 	.short	(.L_11 - .L_10)
.L_10:
        /*000c*/ 	.word	0x00000000
        /*0010*/ 	.short	0x0003
        /*0012*/ 	.short	0x0014
        /*0014*/ 	.byte	0x00, 0xf0, 0x11, 0x00


	//----- nvinfo : EIATTR_KPARAM_INFO
	.align		4
.L_11:
        /*0018*/ 	.byte	0x04, 0x17
        /*001a*/ 	.short	(.L_13 - .L_12)
.L_12:
        /*001c*/ 	.word	0x00000000
        /*0020*/ 	.short	0x0002
        /*0022*/ 	.short	0x0010
        /*0024*/ 	.byte	0x00, 0xf0, 0x11, 0x00


	//----- nvinfo : EIATTR_KPARAM_INFO
	.align		4
.L_13:
        /*0028*/ 	.byte	0x04, 0x17
        /*002a*/ 	.short	(.L_15 - .L_14)
.L_14:
        /*002c*/ 	.word	0x00000000
        /*0030*/ 	.short	0x0001
        /*0032*/ 	.short	0x0008
        /*0034*/ 	.byte	0x00, 0xf5, 0x21, 0x00


	//----- nvinfo : EIATTR_KPARAM_INFO
	.align		4
.L_15:
        /*0038*/ 	.byte	0x04, 0x17
        /*003a*/ 	.short	(.L_17 - .L_16)
.L_16:
        /*003c*/ 	.word	0x00000000
        /*0040*/ 	.short	0x0000
        /*0042*/ 	.short	0x0000
        /*0044*/ 	.byte	0x00, 0xf5, 0x21, 0x00


	//----- nvinfo : EIATTR_SPARSE_MMA_MASK
	.align		4
.L_17:
        /*0048*/ 	.byte	0x03, 0x50
        /*004a*/ 	.short	0x0000


	//----- nvinfo : EIATTR_MAXREG_COUNT
	.align		4
        /*004c*/ 	.byte	0x03, 0x1b
        /*004e*/ 	.short	0x00ff


	//----- nvinfo : EIATTR_MERCURY_ISA_VERSION
	.align		4
        /*0050*/ 	.byte	0x03, 0x5f
        /*0052*/ 	.short	0x0101


	//----- nvinfo : EIATTR_VRC_CTA_INIT_COUNT
	.align		4
        /*0054*/ 	.byte	0x02, 0x4a
	.zero		1
	.zero		1


	//----- nvinfo : EIATTR_EXIT_INSTR_OFFSETS
	.align		4
        /*0058*/ 	.byte	0x04, 0x1c
        /*005a*/ 	.short	(.L_19 - .L_18)


	//   ....[0]....
.L_18:
        /*005c*/ 	.word	0x000000c0


	//   ....[1]....
        /*0060*/ 	.word	0x00000680


	//----- nvinfo : EIATTR_CRS_STACK_SIZE
	.align		4
.L_19:
        /*0064*/ 	.byte	0x04, 0x1e
        /*0066*/ 	.short	(.L_21 - .L_20)
.L_20:
        /*0068*/ 	.word	0x00000000


	//----- nvinfo : EIATTR_CBANK_PARAM_SIZE
	.align		4
.L_21:
        /*006c*/ 	.byte	0x03, 0x19
        /*006e*/ 	.short	0x0018


	//----- nvinfo : EIATTR_PARAM_CBANK
	.align		4
        /*0070*/ 	.byte	0x04, 0x0a
        /*0072*/ 	.short	(.L_23 - .L_22)
	.align		4
.L_22:
        /*0074*/ 	.word	index@(.nv.constant0._Z15imageBlurKernelPfS_ii)
        /*0078*/ 	.short	0x0380
        /*007a*/ 	.short	0x0018


	//----- nvinfo : EIATTR_SW_WAR
	.align		4
.L_23:
        /*007c*/ 	.byte	0x04, 0x36
        /*007e*/ 	.short	(.L_25 - .L_24)
.L_24:
        /*0080*/ 	.word	0x00000008
.L_25:


//--------------------- .nv.callgraph             --------------------------
	.section	.nv.callgraph,"",@"SHT_CUDA_CALLGRAPH"
	.align	4
	.sectionentsize	8
	.align		4
        /*0000*/ 	.word	0x00000000
	.align		4
        /*0004*/ 	.word	0xffffffff
	.align		4
        /*0008*/ 	.word	0x00000000
	.align		4
        /*000c*/ 	.word	0xfffffffe
	.align		4
        /*0010*/ 	.word	0x00000000
	.align		4
        /*0014*/ 	.word	0xfffffffd
	.align		4
        /*0018*/ 	.word	0x00000000
	.align		4
        /*001c*/ 	.word	0xfffffffc


//--------------------- .text._Z15imageBlurKernelPfS_ii --------------------------
	.section	.text._Z15imageBlurKernelPfS_ii,"ax",@progbits
	.align	128
        .global         _Z15imageBlurKernelPfS_ii
        .type           _Z15imageBlurKernelPfS_ii,@function
        .size           _Z15imageBlurKernelPfS_ii,(.L_x_14 - _Z15imageBlurKernelPfS_ii)
        .other          _Z15imageBlurKernelPfS_ii,@"STO_CUDA_ENTRY STV_DEFAULT"
_Z15imageBlurKernelPfS_ii:
.text._Z15imageBlurKernelPfS_ii:
[----:B------:R-:W-:Y:S01]  /*0000*/  LDC R1, c[0x0][0x37c] ;  /* 0x0000df00ff017b82 */ /* 0x000fe20000000800 */
[----:B------:R-:W0:Y:S07]  /*0010*/  S2R R0, SR_TID.Y ;  /* 0x0000000000007919 */ /* 0x000e2e0000002200 */
[----:B------:R-:W1:Y:S01]  /*0020*/  LDC R2, c[0x0][0x360] ;  /* 0x0000d800ff027b82 */ /* 0x000e620000000800 */
[----:B------:R-:W2:Y:S01]  /*0030*/  LDCU.64 UR6, c[0x0][0x390] ;  /* 0x00007200ff0677ac */ /* 0x000ea20008000a00 */
[----:B------:R-:W1:Y:S06]  /*0040*/  S2R R3, SR_TID.X ;  /* 0x0000000000037919 */ /* 0x000e6c0000002100 */
[----:B------:R-:W0:Y:S08]  /*0050*/  S2UR UR5, SR_CTAID.Y ;  /* 0x00000000000579c3 */ /* 0x000e300000002600 */
[----:B------:R-:W0:Y:S08]  /*0060*/  LDC R5, c[0x0][0x364] ;  /* 0x0000d900ff057b82 */ /* 0x000e300000000800 */
[----:B------:R-:W1:Y:S01]  /*0070*/  S2UR UR4, SR_CTAID.X ;  /* 0x00000000000479c3 */ /* 0x000e620000002500 */
[----:B0-----:R-:W-:-:S05]  /*0080*/  IMAD R5, R5, UR5, R0 ;  /* 0x0000000505057c24 */ /* 0x001fca000f8e0200 */
[----:B--2---:R-:W-:Y:S01]  /*0090*/  ISETP.GE.AND P0, PT, R5, UR7, PT ;  /* 0x0000000705007c0c */ /* 0x004fe2000bf06270 */
[----:B-1----:R-:W-:-:S05]  /*00a0*/  IMAD R2, R2, UR4, R3 ;  /* 0x0000000402027c24 */ /* 0x002fca000f8e0203 */
[----:B------:R-:W-:-:S13]  /*00b0*/  ISETP.GE.OR P0, PT, R2, UR6, P0 ;  /* 0x0000000602007c0c */ /* 0x000fda0008706670 */
[----:B------:R-:W-:Y:S05]  /*00c0*/  @P0 EXIT ;  /* 0x000000000000094d */ /* 0x000fea0003800000 */
[C---:B------:R-:W-:Y:S01]  /*00d0*/  ISETP.NE.AND P0, PT, R5.reuse, RZ, PT ;  /* 0x000000ff0500720c */ /* 0x040fe20003f05270 */
[----:B------:R-:W0:Y:S01]  /*00e0*/  LDCU.64 UR8, c[0x0][0x380] ;  /* 0x00007000ff0877ac */ /* 0x000e220008000a00 */
[----:B------:R-:W-:Y:S01]  /*00f0*/  VIADD R0, R5, 0xffffffff ;  /* 0xffffffff05007836 */ /* 0x000fe20000000000 */
[----:B------:R-:W-:Y:S02]  /*0100*/  SHF.R.S32.HI R4, RZ, 0x1f, R2 ;  /* 0x0000001fff047819 */ /* 0x000fe40000011402 */
[----:B------:R-:W-:Y:S01]  /*0110*/  ISETP.LT.OR P5, PT, R2, RZ, !P0 ;  /* 0x000000ff0200720c */ /* 0x000fe200047a1670 */
[----:B------:R-:W-:Y:S01]  /*0120*/  IMAD R3, R0, UR6, RZ ;  /* 0x0000000600037c24 */ /* 0x000fe2000f8e02ff */
[----:B------:R-:W1:Y:S01]  /*0130*/  LDCU.64 UR4, c[0x0][0x358] ;  /* 0x00006b00ff0477ac */ /* 0x000e620008000a00 */
[----:B------:R-:W-:-:S03]  /*0140*/  ISETP.LT.OR P2, PT, R2, 0x1, !P0 ;  /* 0x000000010200780c */ /* 0x000fc60004741670 */
[----:B------:R-:W-:-:S04]  /*0150*/  IADD3 R0, P1, PT, R2, R3, RZ ;  /* 0x0000000302007210 */ /* 0x000fc80007f3e0ff */
[----:B------:R-:W-:-:S03]  /*0160*/  LEA.HI.X.SX32 R7, R3, R4, 0x1, P1 ;  /* 0x0000000403077211 */ /* 0x000fc600008f0eff */
[----:B------:R-:W2:Y:S01]  /*0170*/  @!P5 LDC.64 R8, c[0x0][0x380] ;  /* 0x0000e000ff08db82 */ /* 0x000ea20000000a00 */
[----:B0-----:R-:W-:-:S04]  /*0180*/  LEA R6, P1, R0, UR8, 0x2 ;  /* 0x0000000800067c11 */ /* 0x001fc8000f8210ff */
[----:B------:R-:W-:Y:S01]  /*0190*/  LEA.HI.X R7, R0, UR9, R7, 0x2, P1 ;  /* 0x0000000900077c11 */ /* 0x000fe200088f1407 */
[----:B------:R-:W-:-:S04]  /*01a0*/  @!P5 IMAD.IADD R3, R2, 0x1, R3 ;  /* 0x000000010203d824 */ /* 0x000fc800078e0203 */
[----:B-1----:R-:W3:Y:S01]  /*01b0*/  @!P2 LDG.E R0, desc[UR4][R6.64+-0x4] ;  /* 0xfffffc040600a981 */ /* 0x002ee2000c1e1900 */
[----:B--2---:R-:W-:-:S05]  /*01c0*/  @!P5 IMAD.WIDE R8, R3, 0x4, R8 ;  /* 0x000000040308d825 */ /* 0x004fca00078e0208 */
[----:B------:R0:W2:Y:S01]  /*01d0*/  @!P5 LDG.E R14, desc[UR4][R8.64] ;  /* 0x00000004080ed981 */ /* 0x0000a2000c1e1900 */
[C---:B------:R-:W-:Y:S01]  /*01e0*/  ISETP.GE.AND P4, PT, R2.reuse, RZ, PT ;  /* 0x000000ff0200720c */ /* 0x040fe20003f86270 */
[C---:B------:R-:W-:Y:S01]  /*01f0*/  VIADD R16, R5.reuse, 0x1 ;  /* 0x0000000105107836 */ /* 0x040fe20000000000 */
[C---:B------:R-:W-:Y:S01]  /*0200*/  ISETP.LT.OR P0, PT, R2.reuse, -0x1, !P0 ;  /* 0xffffffff0200780c */ /* 0x040fe20004701670 */
[C---:B------:R-:W-:Y:S01]  /*0210*/  VIADD R15, R2.reuse, 0x1 ;  /* 0x00000001020f7836 */ /* 0x040fe20000000000 */
[----:B------:R-:W-:Y:S01]  /*0220*/  ISETP.GT.AND P3, PT, R2, RZ, PT ;  /* 0x000000ff0200720c */ /* 0x000fe20003f64270 */
[----:B------:R-:W-:Y:S01]  /*0230*/  IMAD R5, R5, UR6, RZ ;  /* 0x0000000605057c24 */ /* 0x000fe2000f8e02ff */
[----:B------:R-:W-:Y:S01]  /*0240*/  ISETP.GE.U32.AND P1, PT, R16, UR7, PT ;  /* 0x0000000710007c0c */ /* 0x000fe2000bf26070 */
[----:B------:R-:W-:Y:S01]  /*0250*/  IMAD.MOV.U32 R3, RZ, RZ, RZ ;  /* 0x000000ffff037224 */ /* 0x000fe200078e00ff */
[----:B------:R-:W-:Y:S02]  /*0260*/  ISETP.GE.OR P0, PT, R15, UR6, P0 ;  /* 0x000000060f007c0c */ /* 0x000fe40008706670 */
[----:B------:R-:W-:-:S02]  /*0270*/  ISETP.LT.OR P1, PT, R2, RZ, P1 ;  /* 0x000000ff0200720c */ /* 0x000fc40000f21670 */
[C---:B0-----:R-:W-:Y:S01]  /*0280*/  IADD3 R9, P6, PT, R2.reuse, R5, RZ ;  /* 0x0000000502097210 */ /* 0x041fe20007fde0ff */
[----:B------:R-:W0:Y:S01]  /*0290*/  @P4 LDC.64 R12, c[0x0][0x380] ;  /* 0x0000e000ff0c4b82 */ /* 0x000e220000000a00 */
[----:B------:R-:W-:Y:S02]  /*02a0*/  ISETP.LE.AND P3, PT, R2, UR6, P3 ;  /* 0x0000000602007c0c */ /* 0x000fe40009f63270 */
[C---:B------:R-:W-:Y:S01]  /*02b0*/  LEA.HI.X.SX32 R18, R5.reuse, R4, 0x1, P6 ;  /* 0x0000000405127211 */ /* 0x040fe200030f0eff */
[----:B------:R-:W-:Y:S01]  /*02c0*/  VIADD R17, R5, UR6 ;  /* 0x0000000605117c36 */ /* 0x000fe20008000000 */
[----:B------:R-:W-:-:S03]  /*02d0*/  LEA R8, P6, R9, UR8, 0x2 ;  /* 0x0000000809087c11 */ /* 0x000fc6000f8c10ff */
[----:B------:R-:W4:Y:S01]  /*02e0*/  @!P0 LDG.E R6, desc[UR4][R6.64+0x4] ;  /* 0x0000040406068981 */ /* 0x000f22000c1e1900 */
[----:B------:R-:W-:Y:S01]  /*02f0*/  LEA.HI.X R9, R9, UR9, R18, 0x2, P6 ;  /* 0x0000000909097c11 */ /* 0x000fe2000b0f1412 */
[----:B------:R-:W1:Y:S04]  /*0300*/  @!P1 LDC.64 R10, c[0x0][0x380] ;  /* 0x0000e000ff0a9b82 */ /* 0x000e680000000a00 */
[----:B------:R-:W5:Y:S01]  /*0310*/  @P3 LDG.E R18, desc[UR4][R8.64+-0x4] ;  /* 0xfffffc0408123981 */ /* 0x000f62000c1e1900 */
[----:B---3--:R-:W-:Y:S01]  /*0320*/  @!P2 FADD R3, RZ, R0 ;  /* 0x00000000ff03a221 */ /* 0x008fe20000000000 */
[----:B------:R-:W-:Y:S02]  /*0330*/  IMAD.MOV.U32 R0, RZ, RZ, RZ ;  /* 0x000000ffff007224 */ /* 0x000fe400078e00ff */
[----:B------:R-:W-:Y:S01]  /*0340*/  @!P2 IMAD.MOV.U32 R0, RZ, RZ, 0x1 ;  /* 0x00000001ff00a424 */ /* 0x000fe200078e00ff */
[----:B------:R-:W-:-:S04]  /*0350*/  ISETP.GT.AND P2, PT, R2, -0x2, PT ;  /* 0xfffffffe0200780c */ /* 0x000fc80003f44270 */
[----:B------:R-:W-:Y:S01]  /*0360*/  ISETP.LT.AND P2, PT, R15, UR6, P2 ;  /* 0x000000060f007c0c */ /* 0x000fe20009741270 */
[----:B------:R-:W-:Y:S02]  /*0370*/  @P4 IMAD.IADD R15, R2, 0x1, R5 ;  /* 0x00000001020f4824 */ /* 0x000fe400078e0205 */
[----:B------:R-:W-:Y:S02]  /*0380*/  @!P5 VIADD R0, R0, 0x1 ;  /* 0x000000010000d836 */ /* 0x000fe40000000000 */
[----:B--2---:R-:W-:Y:S01]  /*0390*/  @!P5 FADD R3, R3, R14 ;  /* 0x0000000e0303d221 */ /* 0x004fe20000000000 */
[----:B0-----:R-:W-:Y:S01]  /*03a0*/  @P4 IMAD.WIDE R14, R15, 0x4, R12 ;  /* 0x000000040f0e4825 */ /* 0x001fe200078e020c */
[----:B------:R-:W-:Y:S02]  /*03b0*/  IADD3 R13, P6, PT, R2, R17, RZ ;  /* 0x00000011020d7210 */ /* 0x000fe40007fde0ff */
[----:B------:R-:W-:Y:S02]  /*03c0*/  ISETP.GE.U32.OR P5, PT, R16, UR7, !P3 ;  /* 0x0000000710007c0c */ /* 0x000fe4000dfa6470 */
[----:B------:R-:W-:Y:S01]  /*03d0*/  LEA.HI.X.SX32 R4, R17, R4, 0x1, P6 ;  /* 0x0000000411047211 */ /* 0x000fe200030f0eff */
[----:B------:R-:W2:Y:S01]  /*03e0*/  @P4 LDG.E R14, desc[UR4][R14.64] ;  /* 0x000000040e0e4981 */ /* 0x000ea2000c1e1900 */
[----:B------:R-:W-:Y:S01]  /*03f0*/  LEA R12, P6, R13, UR8, 0x2 ;  /* 0x000000080d0c7c11 */ /* 0x000fe2000f8c10ff */
[----:B------:R-:W-:-:S03]  /*0400*/  @!P1 IMAD.IADD R17, R2, 0x1, R17 ;  /* 0x0000000102119824 */ /* 0x000fc600078e0211 */
[----:B------:R-:W-:Y:S02]  /*0410*/  LEA.HI.X R13, R13, UR9, R4, 0x2, P6 ;  /* 0x000000090d0d7c11 */ /* 0x000fe4000b0f1404 */
[----:B------:R-:W-:Y:S01]  /*0420*/  ISETP.GE.U32.OR P6, PT, R16, UR7, !P2 ;  /* 0x0000000710007c0c */ /* 0x000fe2000d7c6470 */
[----:B------:R0:W3:Y:S01]  /*0430*/  @P2 LDG.E R4, desc[UR4][R8.64+0x4] ;  /* 0x0000040408042981 */ /* 0x0000e2000c1e1900 */
[----:B-1----:R-:W-:-:S03]  /*0440*/  @!P1 IMAD.WIDE R10, R17, 0x4, R10 ;  /* 0x00000004110a9825 */ /* 0x002fc600078e020a */
[----:B------:R-:W3:Y:S04]  /*0450*/  @!P5 LDG.E R16, desc[UR4][R12.64+-0x4] ;  /* 0xfffffc040c10d981 */ /* 0x000ee8000c1e1900 */
[----:B------:R-:W3:Y:S04]  /*0460*/  @!P1 LDG.E R10, desc[UR4][R10.64] ;  /* 0x000000040a0a9981 */ /* 0x000ee8000c1e1900 */
[----:B------:R-:W3:Y:S01]  /*0470*/  @!P6 LDG.E R20, desc[UR4][R12.64+0x4] ;  /* 0x000004040c14e981 */ /* 0x000ee2000c1e1900 */
[----:B------:R-:W-:-:S04]  /*0480*/  @!P0 VIADD R0, R0, 0x1 ;  /* 0x0000000100008836 */ /* 0x000fc80000000000 */
[----:B------:R-:W-:-:S04]  /*0490*/  @P3 VIADD R0, R0, 0x1 ;  /* 0x0000000100003836 */ /* 0x000fc80000000000 */
[----:B------:R-:W-:-:S04]  /*04a0*/  @P4 VIADD R0, R0, 0x1 ;  /* 0x0000000100004836 */ /* 0x000fc80000000000 */
[----:B------:R-:W-:-:S04]  /*04b0*/  @P2 VIADD R0, R0, 0x1 ;  /* 0x0000000100002836 */ /* 0x000fc80000000000 */
[----:B------:R-:W-:Y:S02]  /*04c0*/  @!P5 VIADD R0, R0, 0x1 ;  /* 0x000000010000d836 */ /* 0x000fe40000000000 */
[----:B----4-:R-:W-:Y:S02]  /*04d0*/  @!P0 FADD R3, R3, R6 ;  /* 0x0000000603038221 */ /* 0x010fe40000000000 */
[----:B------:R-:W-:Y:S02]  /*04e0*/  @!P1 VIADD R0, R0, 0x1 ;  /* 0x0000000100009836 */ /* 0x000fe40000000000 */
[----:B-----5:R-:W-:Y:S02]  /*04f0*/  @P3 FADD R3, R3, R18 ;  /* 0x0000001203033221 */ /* 0x020fe40000000000 */
[----:B------:R-:W-:-:S05]  /*0500*/  @!P6 VIADD R0, R0, 0x1 ;  /* 0x000000010000e836 */ /* 0x000fca0000000000 */
[----:B0-----:R-:W-:-:S04]  /*0510*/  I2FP.F32.U32 R8, R0 ;  /* 0x0000000000087245 */ /* 0x001fc80000201000 */
[----:B------:R-:W0:Y:S01]  /*0520*/  MUFU.RCP R0, R8 ;  /* 0x0000000800007308 */ /* 0x000e220000001000 */
[----:B------:R-:W-:Y:S01]  /*0530*/  BSSY.RECONVERGENT B0, `(.L_x_0) ;  /* 0x0000010000007945 */ /* 0x000fe20003800200 */
[----:B0-----:R-:W-:-:S04]  /*0540*/  FFMA R7, -R8, R0, 1 ;  /* 0x3f80000008077423 */ /* 0x001fc80000000100 */
[----:B------:R-:W-:Y:S01]  /*0550*/  FFMA R0, R0, R7, R0 ;  /* 0x0000000700007223 */ /* 0x000fe20000000000 */
[----:B--2---:R-:W-:-:S04]  /*0560*/  @P4 FADD R3, R3, R14 ;  /* 0x0000000e03034221 */ /* 0x004fc80000000000 */
[----:B---3--:R-:W-:-:S04]  /*0570*/  @P2 FADD R3, R3, R4 ;  /* 0x0000000403032221 */ /* 0x008fc80000000000 */
[----:B------:R-:W-:-:S04]  /*0580*/  @!P5 FADD R3, R3, R16 ;  /* 0x000000100303d221 */ /* 0x000fc80000000000 */
[----:B------:R-:W-:-:S04]  /*0590*/  @!P1 FADD R3, R3, R10 ;  /* 0x0000000a03039221 */ /* 0x000fc80000000000 */
[----:B------:R-:W-:-:S04]  /*05a0*/  @!P6 FADD R3, R3, R20 ;  /* 0x000000140303e221 */ /* 0x000fc80000000000 */
[----:B------:R-:W0:Y:S01]  /*05b0*/  FCHK P0, R3, R8 ;  /* 0x0000000803007302 */ /* 0x000e220000000000 */
[----:B------:R-:W-:-:S04]  /*05c0*/  FFMA R4, R0, R3, RZ ;  /* 0x0000000300047223 */ /* 0x000fc800000000ff */
[----:B------:R-:W-:-:S04]  /*05d0*/  FFMA R7, -R8, R4, R3 ;  /* 0x0000000408077223 */ /* 0x000fc80000000103 */
[----:B------:R-:W-:Y:S01]  /*05e0*/  FFMA R9, R0, R7, R4 ;  /* 0x0000000700097223 */ /* 0x000fe20000000004 */
[----:B0-----:R-:W-:Y:S06]  /*05f0*/  @!P0 BRA `(.L_x_1) ;  /* 0x00000000000c8947 */ /* 0x001fec0003800000 */
[----:B------:R-:W-:-:S07]  /*0600*/  MOV R4, 0x620 ;  /* 0x0000062000047802 */ /* 0x000fce0000000f00 */
[----:B------:R-:W-:Y:S05]  /*0610*/  CALL.REL.NOINC `($__internal_0_$__cuda_sm3x_div_rn_noftz_f32_slowpath) ;  /* 0x00000000001c7944 */ /* 0x000fea0003c00000 */
[----:B------:R-:W-:-:S07]  /*0620*/  IMAD.MOV.U32 R9, RZ, RZ, R0 ;  /* 0x000000ffff097224 */ /* 0x000fce00078e0000 */
.L_x_1:
[----:B------:R-:W-:Y:S05]  /*0630*/  BSYNC.RECONVERGENT B0 ;  /* 0x0000000000007941 */ /* 0x000fea0003800200 */
.L_x_0:
[----:B------:R-:W0:Y:S01]  /*0640*/  LDC.64 R6, c[0x0][0x388] ;  /* 0x0000e200ff067b82 */ /* 0x000e220000000a00 */
[----:B------:R-:W-:-:S04]  /*0650*/  IMAD.IADD R3, R2, 0x1, R5 ;  /* 0x0000000102037824 */ /* 0x000fc800078e0205 */
[----:B0-----:R-:W-:-:S05]  /*0660*/  IMAD.WIDE R2, R3, 0x4, R6 ;  /* 0x0000000403027825 */ /* 0x001fca00078e0206 */
[----:B------:R-:W-:Y:S01]  /*0670*/  STG.E desc[UR4][R2.64], R9 ;  /* 0x0000000902007986 */ /* 0x000fe2000c101904 */
[----:B------:R-:W-:Y:S05]  /*0680*/  EXIT ;  /* 0x000000000000794d */ /* 0x000fea0003800000 */
        .weak           $__internal_0_$__cuda_sm3x_div_rn_noftz_f32_slowpath
        .type           $__internal_0_$__cuda_sm3x_div_rn_noftz_f32_slowpath,@function
        .size           $__internal_0_$__cuda_sm3x_div_rn_noftz_f32_slowpath,(.L_x_14 - $__internal_0_$__cuda_sm3x_div_rn_noftz_f32_slowpath)
$__internal_0_$__cuda_sm3x_div_rn_noftz_f32_slowpath:
[--C-:B------:R-:W-:Y:S01]  /*0690*/  SHF.R.U32.HI R6, RZ, 0x17, R8.reuse ;  /* 0x00000017ff067819 */ /* 0x100fe20000011608 */
[----:B------:R-:W-:Y:S01]  /*06a0*/  BSSY.RECONVERGENT B1, `(.L_x_2) ;  /* 0x0000064000017945 */ /* 0x000fe20003800200 */
[----:B------:R-:W-:Y:S02]  /*06b0*/  SHF.R.U32.HI R0, RZ, 0x17, R3 ;  /* 0x00000017ff007819 */ /* 0x000fe40000011603 */
[----:B------:R-:W-:Y:S01]  /*06c0*/  LOP3.LUT R15, R6, 0xff, RZ, 0xc0, !PT ;  /* 0x000000ff060f7812 */ /* 0x000fe200078ec0ff */
[----:B------:R-:W-:Y:S01]  /*06d0*/  IMAD.MOV.U32 R6, RZ, RZ, R8 ;  /* 0x000000ffff067224 */ /* 0x000fe200078e0008 */
[----:B------:R-:W-:-:S03]  /*06e0*/  LOP3.LUT R10, R0, 0xff, RZ, 0xc0, !PT ;  /* 0x000000ff000a7812 */ /* 0x000fc600078ec0ff */
[----:B------:R-:W-:Y:S02]  /*06f0*/  VIADD R11, R15, 0xffffffff ;  /* 0xffffffff0f0b7836 */ /* 0x000fe40000000000 */
[----:B------:R-:W-:-:S03]  /*0700*/  VIADD R9, R10, 0xffffffff ;  /* 0xffffffff0a097836 */ /* 0x000fc60000000000 */
[----:B------:R-:W-:-:S04]  /*0710*/  ISETP.GT.U32.AND P0, PT, R11, 0xfd, PT ;  /* 0x000000fd0b00780c */ /* 0x000fc80003f04070 */
[----:B------:R-:W-:-:S13]  /*0720*/  ISETP.GT.U32.OR P0, PT, R9, 0xfd, P0 ;  /* 0x000000fd0900780c */ /* 0x000fda0000704470 */
[----:B------:R-:W-:Y:S01]  /*0730*/  @!P0 IMAD.MOV.U32 R7, RZ, RZ, RZ ;  /* 0x000000ffff078224 */ /* 0x000fe200078e00ff */
[----:B------:R-:W-:Y:S06]  /*0740*/  @!P0 BRA `(.L_x_3) ;  /* 0x0000000000608947 */ /* 0x000fec0003800000 */
[----:B------:R-:W-:Y:S01]  /*0750*/  FSETP.GTU.FTZ.AND P0, PT, |R3|, +INF , PT ;  /* 0x7f8000000300780b */ /* 0x000fe20003f1c200 */
[----:B------:R-:W-:Y:S01]  /*0760*/  IMAD.MOV.U32 R0, RZ, RZ, R8 ;  /* 0x000000ffff007224 */ /* 0x000fe200078e0008 */
[----:B------:R-:W-:-:S04]  /*0770*/  FSETP.GTU.FTZ.AND P1, PT, |R8|, +INF , PT ;  /* 0x7f8000000800780b */ /* 0x000fc80003f3c200 */
[----:B------:R-:W-:-:S13]  /*0780*/  PLOP3.LUT P0, PT, P0, P1, PT, 0xf8, 0x8f ;  /* 0x00000000008f781c */ /* 0x000fda0000703f70 */
[----:B------:R-:W-:Y:S05]  /*0790*/  @P0 BRA `(.L_x_4) ;  /* 0x00000004004c0947 */ /* 0x000fea0003800000 */
[----:B------:R-:W-:-:S13]  /*07a0*/  LOP3.LUT P0, RZ, R6, 0x7fffffff, R3, 0xc8, !PT ;  /* 0x7fffffff06ff7812 */ /* 0x000fda000780c803 */
[----:B------:R-:W-:Y:S05]  /*07b0*/  @!P0 BRA `(.L_x_5) ;  /* 0x00000004003c8947 */ /* 0x000fea0003800000 */
[C---:B------:R-:W-:Y:S02]  /*07c0*/  FSETP.NEU.FTZ.AND P0, PT, |R3|.reuse, +INF , PT ;  /* 0x7f8000000300780b */ /* 0x040fe40003f1d200 */
[----:B------:R-:W-:Y:S02]  /*07d0*/  FSETP.NEU.FTZ.AND P2, PT, |R0|, +INF , PT ;  /* 0x7f8000000000780b */ /* 0x000fe40003f5d200 */
[----:B------:R-:W-:-:S11]  /*07e0*/  FSETP.NEU.FTZ.AND P1, PT, |R3|, +INF , PT ;  /* 0x7f8000000300780b */ /* 0x000fd60003f3d200 */
[----:B------:R-:W-:Y:S05]  /*07f0*/  @!P2 BRA !P0, `(.L_x_5) ;  /* 0x00000004002ca947 */ /* 0x000fea0004000000 */
[----:B------:R-:W-:-:S04]  /*0800*/  LOP3.LUT P0, RZ, R3, 0x7fffffff, RZ, 0xc0, !PT ;  /* 0x7fffffff03ff7812 */ /* 0x000fc8000780c0ff */
[----:B------:R-:W-:-:S13]  /*0810*/  PLOP3.LUT P0, PT, P2, P0, PT, 0x2f, 0xf2 ;  /* 0x0000000000f2781c */ /* 0x000fda0001700577 */
[----:B------:R-:W-:Y:S05]  /*0820*/  @P0 BRA `(.L_x_6) ;  /* 0x0000000400180947 */ /* 0x000fea0003800000 */
[----:B------:R-:W-:-:S04]  /*0830*/  LOP3.LUT P0, RZ, R6, 0x7fffffff, RZ, 0xc0, !PT ;  /* 0x7fffffff06ff7812 */ /* 0x000fc8000780c0ff */
[----:B------:R-:W-:-:S13]  /*0840*/  PLOP3.LUT P0, PT, P1, P0, PT, 0x2f, 0xf2 ;  /* 0x0000000000f2781c */ /* 0x000fda0000f00577 */
[----:B------:R-:W-:Y:S05]  /*0850*/  @P0 BRA `(.L_x_7) ;  /* 0x0000000400000947 */ /* 0x000fea0003800000 */
[----:B------:R-:W-:Y:S02]  /*0860*/  ISETP.GE.AND P0, PT, R9, RZ, PT ;  /* 0x000000ff0900720c */ /* 0x000fe40003f06270 */
[----:B------:R-:W-:-:S11]  /*0870*/  ISETP.GE.AND P1, PT, R11, RZ, PT ;  /* 0x000000ff0b00720c */ /* 0x000fd60003f26270 */
[----:B------:R-:W-:Y:S02]  /*0880*/  @P0 IMAD.MOV.U32 R7, RZ, RZ, RZ ;  /* 0x000000ffff070224 */ /* 0x000fe400078e00ff */
[----:B------:R-:W-:Y:S01]  /*0890*/  @!P0 FFMA R3, R3, 1.84467440737095516160e+19, RZ ;  /* 0x5f80000003038823 */ /* 0x000fe200000000ff */
[----:B------:R-:W-:Y:S02]  /*08a0*/  @!P0 IMAD.MOV.U32 R7, RZ, RZ, -0x40 ;  /* 0xffffffc0ff078424 */ /* 0x000fe400078e00ff */
[----:B------:R-:W-:Y:S02]  /*08b0*/  @!P1 FFMA R6, R0, 1.84467440737095516160e+19, RZ ;  /* 0x5f80000000069823 */ /* 0x000fe400000000ff */
[----:B------:R-:W-:-:S07]  /*08c0*/  @!P1 VIADD R7, R7, 0x40 ;  /* 0x0000004007079836 */ /* 0x000fce0000000000 */
.L_x_3:
[----:B------:R-:W-:Y:S01]  /*08d0*/  LEA R9, R15, 0xc0800000, 0x17 ;  /* 0xc08000000f097811 */ /* 0x000fe200078eb8ff */
[----:B------:R-:W-:Y:S04]  /*08e0*/  BSSY.RECONVERGENT B2, `(.L_x_8) ;  /* 0x0000036000027945 */ /* 0x000fe80003800200 */
[----:B------:R-:W-:Y:S02]  /*08f0*/  IMAD.IADD R9, R6, 0x1, -R9 ;  /* 0x0000000106097824 */ /* 0x000fe400078e0a09 */
[----:B------:R-:W-:Y:S02]  /*0900*/  VIADD R6, R10, 0xffffff81 ;  /* 0xffffff810a067836 */ /* 0x000fe40000000000 */
[----:B------:R-:W0:Y:S01]  /*0910*/  MUFU.RCP R8, R9 ;  /* 0x0000000900087308 */ /* 0x000e220000001000 */
[----:B------:R-:W-:Y:S01]  /*0920*/  FADD.FTZ R11, -R9, -RZ ;  /* 0x800000ff090b7221 */ /* 0x000fe20000010100 */
[C---:B------:R-:W-:Y:S01]  /*0930*/  IMAD R0, R6.reuse, -0x800000, R3 ;  /* 0xff80000006007824 */ /* 0x040fe200078e0203 */
[----:B------:R-:W-:-:S05]  /*0940*/  IADD3 R6, PT, PT, R6, 0x7f, -R15 ;  /* 0x0000007f06067810 */ /* 0x000fca0007ffe80f */
[----:B------:R-:W-:Y:S02]  /*0950*/  IMAD.IADD R6, R6, 0x1, R7 ;  /* 0x0000000106067824 */ /* 0x000fe400078e0207 */
[----:B0-----:R-:W-:-:S04]  /*0960*/  FFMA R13, R8, R11, 1 ;  /* 0x3f800000080d7423 */ /* 0x001fc8000000000b */
[----:B------:R-:W-:-:S04]  /*0970*/  FFMA R10, R8, R13, R8 ;  /* 0x0000000d080a7223 */ /* 0x000fc80000000008 */
[----:B------:R-:W-:-:S04]  /*0980*/  FFMA R3, R0, R10, RZ ;  /* 0x0000000a00037223 */ /* 0x000fc800000000ff */
[----:B------:R-:W-:-:S04]  /*0990*/  FFMA R8, R11, R3, R0 ;  /* 0x000000030b087223 */ /* 0x000fc80000000000 */
[----:B------:R-:W-:-:S04]  /*09a0*/  FFMA R13, R10, R8, R3 ;  /* 0x000000080a0d7223 */ /* 0x000fc80000000003 */
[----:B------:R-:W-:-:S04]  /*09b0*/  FFMA R8, R11, R13, R0 ;  /* 0x0000000d0b087223 */ /* 0x000fc80000000000 */
[----:B------:R-:W-:-:S05]  /*09c0*/  FFMA R0, R10, R8, R13 ;  /* 0x000000080a007223 */ /* 0x000fca000000000d */
[----:B------:R-:W-:-:S04]  /*09d0*/  SHF.R.U32.HI R3, RZ, 0x17, R0 ;  /* 0x00000017ff037819 */ /* 0x000fc80000011600 */
[----:B------:R-:W-:-:S05]  /*09e0*/  LOP3.LUT R3, R3, 0xff, RZ, 0xc0, !PT ;  /* 0x000000ff03037812 */ /* 0x000fca00078ec0ff */
[----:B------:R-:W-:-:S04]  /*09f0*/  IMAD.IADD R9, R3, 0x1, R6 ;  /* 0x0000000103097824 */ /* 0x000fc800078e0206 */
[----:B------:R-:W-:-:S05]  /*0a00*/  VIADD R3, R9, 0xffffffff ;  /* 0xffffffff09037836 */ /* 0x000fca0000000000 */
[----:B------:R-:W-:-:S13]  /*0a10*/  ISETP.GE.U32.AND P0, PT, R3, 0xfe, PT ;  /* 0x000000fe0300780c */ /* 0x000fda0003f06070 */
[----:B------:R-:W-:Y:S05]  /*0a20*/  @!P0 BRA `(.L_x_9) ;  /* 0x0000000000808947 */ /* 0x000fea0003800000 */
[----:B------:R-:W-:-:S13]  /*0a30*/  ISETP.GT.AND P0, PT, R9, 0xfe, PT ;  /* 0x000000fe0900780c */ /* 0x000fda0003f04270 */
[----:B------:R-:W-:Y:S05]  /*0a40*/  @P0 BRA `(.L_x_10) ;  /* 0x00000000006c0947 */ /* 0x000fea0003800000 */
[----:B------:R-:W-:-:S13]  /*0a50*/  ISETP.GE.AND P0, PT, R9, 0x1, PT ;  /* 0x000000010900780c */ /* 0x000fda0003f06270 */
[----:B------:R-:W-:Y:S05]  /*0a60*/  @P0 BRA `(.L_x_11) ;  /* 0x0000000000740947 */ /* 0x000fea0003800000 */
[----:B------:R-:W-:Y:S02]  /*0a70*/  ISETP.GE.AND P0, PT, R9, -0x18, PT ;  /* 0xffffffe80900780c */ /* 0x000fe40003f06270 */
[----:B------:R-:W-:-:S11]  /*0a80*/  LOP3.LUT R0, R0, 0x80000000, RZ, 0xc0, !PT ;  /* 0x8000000000007812 */ /* 0x000fd600078ec0ff */
[----:B------:R-:W-:Y:S05]  /*0a90*/  @!P0 BRA `(.L_x_11) ;  /* 0x0000000000688947 */ /* 0x000fea0003800000 */
[CCC-:B------:R-:W-:Y:S01]  /*0aa0*/  FFMA.RZ R3, R10.reuse, R8.reuse, R13.reuse ;  /* 0x000000080a037223 */ /* 0x1c0fe2000000c00d */
[CCC-:B------:R-:W-:Y:S01]  /*0ab0*/  FFMA.RM R6, R10.reuse, R8.reuse, R13.reuse ;  /* 0x000000080a067223 */ /* 0x1c0fe2000000400d */
[C---:B------:R-:W-:Y:S02]  /*0ac0*/  ISETP.NE.AND P2, PT, R9.reuse, RZ, PT ;  /* 0x000000ff0900720c */ /* 0x040fe40003f45270 */
[----:B------:R-:W-:Y:S02]  /*0ad0*/  ISETP.NE.AND P1, PT, R9, RZ, PT ;  /* 0x000000ff0900720c */ /* 0x000fe40003f25270 */
[----:B------:R-:W-:Y:S01]  /*0ae0*/  LOP3.LUT R7, R3, 0x7fffff, RZ, 0xc0, !PT ;  /* 0x007fffff03077812 */ /* 0x000fe200078ec0ff */
[----:B------:R-:W-:Y:S01]  /*0af0*/  FFMA.RP R3, R10, R8, R13 ;  /* 0x000000080a037223 */ /* 0x000fe2000000800d */
[----:B------:R-:W-:Y:S02]  /*0b00*/  VIADD R8, R9, 0x20 ;  /* 0x0000002009087836 */ /* 0x000fe40000000000 */
[----:B------:R-:W-:Y:S01]  /*0b10*/  LOP3.LUT R7, R7, 0x800000, RZ, 0xfc, !PT ;  /* 0x0080000007077812 */ /* 0x000fe200078efcff */
[----:B------:R-:W-:Y:S01]  /*0b20*/  IMAD.MOV R9, RZ, RZ, -R9 ;  /* 0x000000ffff097224 */ /* 0x000fe200078e0a09 */
[----:B------:R-:W-:-:S02]  /*0b30*/  FSETP.NEU.FTZ.AND P0, PT, R3, R6, PT ;  /* 0x000000060300720b */ /* 0x000fc40003f1d000 */
[----:B------:R-:W-:Y:S02]  /*0b40*/  SHF.L.U32 R8, R7, R8, RZ ;  /* 0x0000000807087219 */ /* 0x000fe400000006ff */
[----:B------:R-:W-:Y:S02]  /*0b50*/  SEL R6, R9, RZ, P2 ;  /* 0x000000ff09067207 */ /* 0x000fe40001000000 */
[----:B------:R-:W-:Y:S02]  /*0b60*/  ISETP.NE.AND P1, PT, R8, RZ, P1 ;  /* 0x000000ff0800720c */ /* 0x000fe40000f25270 */
[----:B------:R-:W-:Y:S02]  /*0b70*/  SHF.R.U32.HI R6, RZ, R6, R7 ;  /* 0x00000006ff067219 */ /* 0x000fe40000011607 */
[----:B------:R-:W-:Y:S02]  /*0b80*/  PLOP3.LUT P0, PT, P0, P1, PT, 0xf8, 0x8f ;  /* 0x00000000008f781c */ /* 0x000fe40000703f70 */
[----:B------:R-:W-:-:S02]  /*0b90*/  SHF.R.U32.HI R8, RZ, 0x1, R6 ;  /* 0x00000001ff087819 */ /* 0x000fc40000011606 */
[----:B------:R-:W-:-:S04]  /*0ba0*/  SEL R3, RZ, 0x1, !P0 ;  /* 0x00000001ff037807 */ /* 0x000fc80004000000 */
[----:B------:R-:W-:-:S04]  /*0bb0*/  LOP3.LUT R3, R3, 0x1, R8, 0xf8, !PT ;  /* 0x0000000103037812 */ /* 0x000fc800078ef808 */
[----:B------:R-:W-:-:S05]  /*0bc0*/  LOP3.LUT R3, R3, R6, RZ, 0xc0, !PT ;  /* 0x0000000603037212 */ /* 0x000fca00078ec0ff */
[----:B------:R-:W-:-:S05]  /*0bd0*/  IMAD.IADD R3, R8, 0x1, R3 ;  /* 0x0000000108037824 */ /* 0x000fca00078e0203 */
[----:B------:R-:W-:Y:S01]  /*0be0*/  LOP3.LUT R0, R3, R0, RZ, 0xfc, !PT ;  /* 0x0000000003007212 */ /* 0x000fe200078efcff */
[----:B------:R-:W-:Y:S06]  /*0bf0*/  BRA `(.L_x_11) ;  /* 0x0000000000107947 */ /* 0x000fec0003800000 */
.L_x_10:
[----:B------:R-:W-:-:S04]  /*0c00*/  LOP3.LUT R0, R0, 0x80000000, RZ, 0xc0, !PT ;  /* 0x8000000000007812 */ /* 0x000fc800078ec0ff */
[----:B------:R-:W-:Y:S01]  /*0c10*/  LOP3.LUT R0, R0, 0x7f800000, RZ, 0xfc, !PT ;  /* 0x7f80000000007812 */ /* 0x000fe200078efcff */
[----:B------:R-:W-:Y:S06]  /*0c20*/  BRA `(.L_x_11) ;  /* 0x0000000000047947 */ /* 0x000fec0003800000 */
.L_x_9:
[----:B------:R-:W-:-:S07]  /*0c30*/  IMAD R0, R6, 0x800000, R0 ;  /* 0x0080000006007824 */ /* 0x000fce00078e0200 */
.L_x_11:
[----:B------:R-:W-:Y:S05]  /*0c40*/  BSYNC.RECONVERGENT B2 ;  /* 0x0000000000027941 */ /* 0x000fea0003800200 */
.L_x_8:
[----:B------:R-:W-:Y:S05]  /*0c50*/  BRA `(.L_x_12) ;  /* 0x0000000000207947 */ /* 0x000fea0003800000 */
.L_x_7:
[----:B------:R-:W-:-:S04]  /*0c60*/  LOP3.LUT R0, R6, 0x80000000, R3, 0x48, !PT ;  /* 0x8000000006007812 */ /* 0x000fc800078e4803 */
[----:B------:R-:W-:Y:S01]  /*0c70*/  LOP3.LUT R0, R0, 0x7f800000, RZ, 0xfc, !PT ;  /* 0x7f80000000007812 */ /* 0x000fe200078efcff */
[----:B------:R-:W-:Y:S06]  /*0c80*/  BRA `(.L_x_12) ;  /* 0x0000000000147947 */ /* 0x000fec0003800000 */
.L_x_6:
[----:B------:R-:W-:Y:S01]  /*0c90*/  LOP3.LUT R0, R6, 0x80000000, R3, 0x48, !PT ;  /* 0x8000000006007812 */ /* 0x000fe200078e4803 */
[----:B------:R-:W-:Y:S06]  /*0ca0*/  BRA `(.L_x_12) ;  /* 0x00000000000c7947 */ /* 0x000fec0003800000 */
.L_x_5:
[----:B------:R-:W0:Y:S01]  /*0cb0*/  MUFU.RSQ R0, -QNAN ;  /* 0xffc0000000007908 */ /* 0x000e220000001400 */
[----:B------:R-:W-:Y:S05]  /*0cc0*/  BRA `(.L_x_12) ;  /* 0x0000000000047947 */ /* 0x000fea0003800000 */
.L_x_4:
[----:B------:R-:W-:-:S07]  /*0cd0*/  FADD.FTZ R0, R3, R0 ;  /* 0x0000000003007221 */ /* 0x000fce0000010000 */
.L_x_12:
[----:B------:R-:W-:Y:S05]  /*0ce0*/  BSYNC.RECONVERGENT B1 ;  /* 0x0000000000017941 */ /* 0x000fea0003800200 */
.L_x_2:
[----:B------:R-:W-:Y:S02]  /*0cf0*/  IMAD.MOV.U32 R6, RZ, RZ, R4 ;  /* 0x000000ffff067224 */ /* 0x000fe400078e0004 */
[----:B------:R-:W-:-:S04]  /*0d00*/  IMAD.MOV.U32 R7, RZ, RZ, 0x0 ;  /* 0x00000000ff077424 */ /* 0x000fc800078e00ff */
[----:B0-----:R-:W-:Y:S05]  /*0d10*/  RET.REL.NODEC R6 `(_Z15imageBlurKernelPfS_ii) ;  /* 0xfffffff006b87950 */ /* 0x001fea0003c3ffff */
.L_x_13:
[----:B------:R-:W-:-:S00]  /*0d20*/  BRA `(.L_x_13) ;  /* 0xfffffffc00fc7947 */ /* 0x000fc0000383ffff */
[----:B------:R-:W-:-:S00]  /*0d30*/  NOP ;  /* 0x0000000000007918 */ /* 0x000fc00000000000 */
        /* <DEDUP_REMOVED lines=12> */
.L_x_14:


//--------------------- .nv.shared.reserved.0     --------------------------
	.section	.nv.shared.reserved.0,"aw",@nobits
	.weak		__nv_reservedSMEM_offset_0_alias
	.size		__nv_reservedSMEM_offset_0_alias, 0, 64
	.other		__nv_reservedSMEM_offset_0_alias,@"STO_CUDA_RESERVED_SHARED STV_DEFAULT"
__nv_reservedSMEM_offset_0_alias:
	.zero		0
	.zero		64


//--------------------- .nv.constant0._Z15imageBlurKernelPfS_ii --------------------------
	.section	.nv.constant0._Z15imageBlurKernelPfS_ii,"a",@progbits
	.sectionflags	@""
	.align	4
.nv.constant0._Z15imageBlurKernelPfS_ii:
	.zero		920


//--------------------- SYMBOLS --------------------------

	.type		.nv.reservedSmem.offset0,@object
	.size		.nv.reservedSmem.offset0,0x4
